	.headerflags	@"EF_CUDA_TEXMODE_UNIFIED EF_CUDA_64BIT_ADDRESS EF_CUDA_ACCELERATORS EF_CUDA_SM90 EF_CUDA_VIRTUAL_SM(EF_CUDA_SM90)"
	.elftype	@"ET_EXEC"


//--------------------- .nv.info                  --------------------------
	.section	.nv.info,"",@"SHT_CUDA_INFO"
	.align	4


	//----- nvinfo : EIATTR_REGCOUNT
	.align		4
        /*0000*/ 	.byte	0x04, 0x2f
        /*0002*/ 	.short	(.L_3 - .L_2)
	.align		4
.L_2:
        /*0004*/ 	.word	index@(triton_poi_fused_pixel_shuffle_1)
        /*0008*/ 	.word	0x00000018


	//----- nvinfo : EIATTR_MIN_STACK_SIZE
	.align		4
.L_3:
        /*000c*/ 	.byte	0x04, 0x12
        /*000e*/ 	.short	(.L_5 - .L_4)
	.align		4
.L_4:
        /*0010*/ 	.word	index@(triton_poi_fused_pixel_shuffle_1)
        /*0014*/ 	.word	0x00000000


	//----- nvinfo : EIATTR_FRAME_SIZE
	.align		4
.L_5:
        /*0018*/ 	.byte	0x04, 0x11
        /*001a*/ 	.short	(.L_7 - .L_6)
	.align		4
.L_6:
        /*001c*/ 	.word	index@(triton_poi_fused_pixel_shuffle_1)
        /*0020*/ 	.word	0x00000000


	//----- nvinfo : EIATTR_MIN_STACK_SIZE
	.align		4
.L_7:
        /*0024*/ 	.byte	0x04, 0x12
        /*0026*/ 	.short	(.L_9 - .L_8)
	.align		4
.L_8:
        /*0028*/ 	.word	index@(triton_poi_fused_pixel_shuffle_1)
        /*002c*/ 	.word	0x00000000
.L_9:


//--------------------- .nv.info.triton_poi_fused_pixel_shuffle_1 --------------------------
	.section	.nv.info.triton_poi_fused_pixel_shuffle_1,"",@"SHT_CUDA_INFO"
	.sectionflags	@""
	.align	4


	//----- nvinfo : EIATTR_CUDA_API_VERSION
	.align		4
        /*0000*/ 	.byte	0x04, 0x37
        /*0002*/ 	.short	(.L_11 - .L_10)
.L_10:
        /*0004*/ 	.word	0x0000007c


	//----- nvinfo : EIATTR_KPARAM_INFO
	.align		4
.L_11:
        /*0008*/ 	.byte	0x04, 0x17
        /*000a*/ 	.short	(.L_13 - .L_12)
.L_12:
        /*000c*/ 	.word	0x00000000
        /*0010*/ 	.short	0x0007
        /*0012*/ 	.short	0x0034
        /*0014*/ 	.byte	0x00, 0xf0, 0x11, 0x00


	//----- nvinfo : EIATTR_KPARAM_INFO
	.align		4
.L_13:
        /*0018*/ 	.byte	0x04, 0x17
        /*001a*/ 	.short	(.L_15 - .L_14)
.L_14:
        /*001c*/ 	.word	0x00000000
        /*0020*/ 	.short	0x0006
        /*0022*/ 	.short	0x0030
        /*0024*/ 	.byte	0x00, 0xf0, 0x11, 0x00


	//----- nvinfo : EIATTR_KPARAM_INFO
	.align		4
.L_15:
        /*0028*/ 	.byte	0x04, 0x17
        /*002a*/ 	.short	(.L_17 - .L_16)
.L_16:
        /*002c*/ 	.word	0x00000000
        /*0030*/ 	.short	0x0005
        /*0032*/ 	.short	0x0028
        /*0034*/ 	.byte	0x00, 0xf4, 0x21, 0x00


	//----- nvinfo : EIATTR_KPARAM_INFO
	.align		4
.L_17:
        /*0038*/ 	.byte	0x04, 0x17
        /*003a*/ 	.short	(.L_19 - .L_18)
.L_18:
        /*003c*/ 	.word	0x00000000
        /*0040*/ 	.short	0x0004
        /*0042*/ 	.short	0x0020
        /*0044*/ 	.byte	0x00, 0xf4, 0x21, 0x00


	//----- nvinfo : EIATTR_KPARAM_INFO
	.align		4
.L_19:
        /*0048*/ 	.byte	0x04, 0x17
        /*004a*/ 	.short	(.L_21 - .L_20)
.L_20:
        /*004c*/ 	.word	0x00000000
        /*0050*/ 	.short	0x0003
        /*0052*/ 	.short	0x0018
        /*0054*/ 	.byte	0x00, 0xf4, 0x21, 0x00


	//----- nvinfo : EIATTR_KPARAM_INFO
	.align		4
.L_21:
        /*0058*/ 	.byte	0x04, 0x17
        /*005a*/ 	.short	(.L_23 - .L_22)
.L_22:
        /*005c*/ 	.word	0x00000000
        /*0060*/ 	.short	0x0002
        /*0062*/ 	.short	0x0010
        /*0064*/ 	.byte	0x00, 0xf4, 0x21, 0x00


	//----- nvinfo : EIATTR_KPARAM_INFO
	.align		4
.L_23:
        /*0068*/ 	.byte	0x04, 0x17
        /*006a*/ 	.short	(.L_25 - .L_24)
.L_24:
        /*006c*/ 	.word	0x00000000
        /*0070*/ 	.short	0x0001
        /*0072*/ 	.short	0x0008
        /*0074*/ 	.byte	0x00, 0xf4, 0x21, 0x00


	//----- nvinfo : EIATTR_KPARAM_INFO
	.align		4
.L_25:
        /*0078*/ 	.byte	0x04, 0x17
        /*007a*/ 	.short	(.L_27 - .L_26)
.L_26:
        /*007c*/ 	.word	0x00000000
        /*0080*/ 	.short	0x0000
        /*0082*/ 	.short	0x0000
        /*0084*/ 	.byte	0x00, 0xf4, 0x21, 0x00


	//----- nvinfo : EIATTR_SPARSE_MMA_MASK
	.align		4
.L_27:
        /*0088*/ 	.byte	0x03, 0x50
        /*008a*/ 	.short	0x0000


	//----- nvinfo : EIATTR_MAXREG_COUNT
	.align		4
        /*008c*/ 	.byte	0x03, 0x1b
        /*008e*/ 	.short	0x00ff


	//----- nvinfo : EIATTR_EXIT_INSTR_OFFSETS
	.align		4
        /*0090*/ 	.byte	0x04, 0x1c
        /*0092*/ 	.short	(.L_29 - .L_28)


	//   ....[0]....
.L_28:
        /*0094*/ 	.word	0x00000780


	//   ....[1]....
        /*0098*/ 	.word	0x000007a0


	//----- nvinfo : EIATTR_REQNTID
	.align		4
.L_29:
        /*009c*/ 	.byte	0x04, 0x10
        /*009e*/ 	.short	(.L_31 - .L_30)
.L_30:
        /*00a0*/ 	.word	0x00000080
        /*00a4*/ 	.word	0x00000001
        /*00a8*/ 	.word	0x00000001


	//----- nvinfo : EIATTR_CBANK_PARAM_SIZE
	.align		4
.L_31:
        /*00ac*/ 	.byte	0x03, 0x19
        /*00ae*/ 	.short	0x0038


	//----- nvinfo : EIATTR_PARAM_CBANK
	.align		4
        /*00b0*/ 	.byte	0x04, 0x0a
        /*00b2*/ 	.short	(.L_33 - .L_32)
	.align		4
.L_32:
        /*00b4*/ 	.word	index@(.nv.constant0.triton_poi_fused_pixel_shuffle_1)
        /*00b8*/ 	.short	0x0210
        /*00ba*/ 	.short	0x0038


	//----- nvinfo : EIATTR_SW_WAR
	.align		4
.L_33:
        /*00bc*/ 	.byte	0x04, 0x36
        /*00be*/ 	.short	(.L_35 - .L_34)
.L_34:
        /*00c0*/ 	.word	0x00000008
.L_35:


//--------------------- .nv.callgraph             --------------------------
	.section	.nv.callgraph,"",@"SHT_CUDA_CALLGRAPH"
	.align	4
	.sectionentsize	8
	.align		4
        /*0000*/ 	.word	0x00000000
	.align		4
        /*0004*/ 	.word	0xffffffff
	.align		4
        /*0008*/ 	.word	0x00000000
	.align		4
        /*000c*/ 	.word	0xfffffffe
	.align		4
        /*0010*/ 	.word	0x00000000
	.align		4
        /*0014*/ 	.word	0xfffffffd
	.align		4
        /*0018*/ 	.word	0x00000000
	.align		4
        /*001c*/ 	.word	0xfffffffc


//--------------------- .nv.constant4             --------------------------
	.section	.nv.constant4,"a",@progbits
	.align	8
	.align		8
.nv.constant4:
        /*0000*/ 	.dword	_$_str
	.align		8
        /*0008*/ 	.dword	_$_str_$_2


//--------------------- .text.triton_poi_fused_pixel_shuffle_1 --------------------------
	.section	.text.triton_poi_fused_pixel_shuffle_1,"ax",@progbits
	.sectionflags	@"SHF_BARRIERS=1"
	.align	128
        .global         triton_poi_fused_pixel_shuffle_1
        .type           triton_poi_fused_pixel_shuffle_1,@function
        .size           triton_poi_fused_pixel_shuffle_1,(.L_x_1 - triton_poi_fused_pixel_shuffle_1)
        .other          triton_poi_fused_pixel_shuffle_1,@"STO_CUDA_ENTRY STV_DEFAULT"
triton_poi_fused_pixel_shuffle_1:
.text.triton_poi_fused_pixel_shuffle_1:
[----:B------:R-:W0:Y:S01]  /*0000*/  LDC R1, c[0x0][0x28] ;  /* 0x00000a00ff017b82 */ /* 0x000e220000000800 */
[----:B------:R-:W1:Y:S07]  /*0010*/  S2R R0, SR_CTAID.Y ;  /* 0x0000000000007919 */ /* 0x000e6e0000002600 */
[----:B------:R-:W2:Y:S01]  /*0020*/  LDC.64 R10, c[0x0][0x210] ;  /* 0x00008400ff0a7b82 */ /* 0x000ea20000000a00 */
[----:B------:R-:W-:Y:S01]  /*0030*/  ULDC.64 UR6, c[0x0][0x208] ;  /* 0x0000820000067ab9 */ /* 0x000fe20000000a00 */
[----:B------:R-:W3:Y:S01]  /*0040*/  S2R R8, SR_TID.X ;  /* 0x0000000000087919 */ /* 0x000ee20000002100 */
[----:B------:R-:W4:Y:S05]  /*0050*/  S2R R5, SR_CTAID.X ;  /* 0x0000000000057919 */ /* 0x000f2a0000002500 */
[----:B------:R-:W5:Y:S01]  /*0060*/  S2UR UR5, SR_CgaCtaId ;  /* 0x00000000000579c3 */ /* 0x000f620000008800 */
[----:B------:R-:W-:-:S07]  /*0070*/  UMOV UR4, 0x400 ;  /* 0x0000040000047882 */ /* 0x000fce0000000000 */
[----:B------:R-:W2:Y:S08]  /*0080*/  LDC.64 R18, c[0x0][0x228] ;  /* 0x00008a00ff127b82 */ /* 0x000eb00000000a00 */
[----:B------:R-:W2:Y:S01]  /*0090*/  LDC.64 R20, c[0x0][0x230] ;  /* 0x00008c00ff147b82 */ /* 0x000ea20000000a00 */
[----:B-1----:R-:W-:Y:S01]  /*00a0*/  IMAD.SHL.U32 R13, R0, 0x40, RZ ;  /* 0x00000040000d7824 */ /* 0x002fe200078e00ff */
[----:B------:R-:W-:Y:S01]  /*00b0*/  SHF.R.S32.HI R9, RZ, 0x19, R0 ;  /* 0x00000019ff097819 */ /* 0x000fe20000011400 */
[----:B---3--:R-:W-:-:S03]  /*00c0*/  IMAD.SHL.U32 R0, R8, 0x2, RZ ;  /* 0x0000000208007824 */ /* 0x008fc600078e00ff */
[----:B------:R-:W-:Y:S02]  /*00d0*/  SGXT R9, R9, 0x1 ;  /* 0x000000010909781a */ /* 0x000fe40000000200 */
[----:B------:R-:W-:Y:S01]  /*00e0*/  SHF.R.U32.HI R16, RZ, 0x5, R8 ;  /* 0x00000005ff107819 */ /* 0x000fe20000011608 */
[----:B----4-:R-:W-:Y:S01]  /*00f0*/  IMAD.SHL.U32 R5, R5, 0x4, RZ ;  /* 0x0000000405057824 */ /* 0x010fe200078e00ff */
[----:B------:R-:W-:-:S04]  /*0100*/  LOP3.LUT R2, R13, 0x3e, R0, 0xf8, !PT ;  /* 0x0000003e0d027812 */ /* 0x000fc800078ef800 */
[CC--:B------:R-:W-:Y:S02]  /*0110*/  LEA.HI R4, R9.reuse, R2.reuse, RZ, 0x2 ;  /* 0x0000000209047211 */ /* 0x0c0fe400078f10ff */
[C---:B------:R-:W-:Y:S02]  /*0120*/  LEA.HI R3, R9.reuse, R2, RZ, 0x4 ;  /* 0x0000000209037211 */ /* 0x040fe400078f20ff */
[----:B------:R-:W-:Y:S02]  /*0130*/  SHF.R.S32.HI R12, RZ, 0x2, R4 ;  /* 0x00000002ff0c7819 */ /* 0x000fe40000011404 */
[----:B------:R-:W-:Y:S02]  /*0140*/  SHF.R.S32.HI R6, RZ, 0x4, R3 ;  /* 0x00000004ff067819 */ /* 0x000fe40000011403 */
[----:B------:R-:W-:Y:S02]  /*0150*/  LEA.HI R7, R12, R12, RZ, 0x2 ;  /* 0x0000000c0c077211 */ /* 0x000fe400078f10ff */
[----:B------:R-:W-:-:S02]  /*0160*/  LEA.HI R3, R9, R2, RZ, 0x6 ;  /* 0x0000000209037211 */ /* 0x000fc400078f30ff */
[----:B------:R-:W-:Y:S02]  /*0170*/  LEA.HI R14, R6, R6, RZ, 0x2 ;  /* 0x00000006060e7211 */ /* 0x000fe400078f10ff */
[----:B------:R-:W-:Y:S01]  /*0180*/  LOP3.LUT R15, R7, 0x3fffffc, RZ, 0xc0, !PT ;  /* 0x03fffffc070f7812 */ /* 0x000fe200078ec0ff */
[----:B------:R-:W-:Y:S01]  /*0190*/  IMAD.SHL.U32 R3, R3, 0x4, RZ ;  /* 0x0000000403037824 */ /* 0x000fe200078e00ff */
[----:B------:R-:W-:Y:S02]  /*01a0*/  LOP3.LUT R17, R14, 0x3ffffffc, RZ, 0xc0, !PT ;  /* 0x3ffffffc0e117812 */ /* 0x000fe400078ec0ff */
[----:B------:R-:W-:Y:S01]  /*01b0*/  SGXT.U32 R7, R16, 0x2 ;  /* 0x000000021007781a */ /* 0x000fe20000000000 */
[----:B------:R-:W-:Y:S01]  /*01c0*/  IMAD.IADD R15, R12, 0x1, -R15 ;  /* 0x000000010c0f7824 */ /* 0x000fe200078e0a0f */
[----:B------:R-:W-:Y:S01]  /*01d0*/  LOP3.LUT R12, R3, 0xffffff00, RZ, 0xc0, !PT ;  /* 0xffffff00030c7812 */ /* 0x000fe200078ec0ff */
[----:B------:R-:W-:Y:S01]  /*01e0*/  IMAD.IADD R6, R6, 0x1, -R17 ;  /* 0x0000000106067824 */ /* 0x000fe200078e0a11 */
[----:B------:R-:W-:-:S03]  /*01f0*/  LOP3.LUT R3, R5, R7, RZ, 0xfc, !PT ;  /* 0x0000000705037212 */ /* 0x000fc600078efcff */
[----:B------:R-:W-:Y:S01]  /*0200*/  IMAD R12, R15, 0x40, R12 ;  /* 0x000000400f0c7824 */ /* 0x000fe200078e020c */
[----:B------:R-:W-:Y:S01]  /*0210*/  LOP3.LUT R15, R4, 0xfffffffc, RZ, 0xc0, !PT ;  /* 0xfffffffc040f7812 */ /* 0x000fe200078ec0ff */
[C---:B------:R-:W-:Y:S01]  /*0220*/  IMAD R17, R3.reuse, 0x4, R6 ;  /* 0x0000000403117824 */ /* 0x040fe200078e0206 */
[----:B------:R-:W-:-:S03]  /*0230*/  ISETP.GE.AND P0, PT, R3, 0x4, PT ;  /* 0x000000040300780c */ /* 0x000fc60003f06270 */
[----:B------:R-:W-:-:S05]  /*0240*/  IMAD.U32 R12, R17, 0x4, R12 ;  /* 0x00000004110c7824 */ /* 0x000fca00078e000c */
[----:B------:R-:W-:Y:S02]  /*0250*/  IADD3 R15, R12, R2, -R15 ;  /* 0x000000020c0f7210 */ /* 0x000fe40007ffe80f */
[----:B------:R-:W-:-:S03]  /*0260*/  CS2R R2, SRZ ;  /* 0x0000000000027805 */ /* 0x000fc6000001ff00 */
[----:B--2---:R-:W-:Y:S01]  /*0270*/  IMAD.WIDE R14, R15, 0x4, R10 ;  /* 0x000000040f0e7825 */ /* 0x004fe200078e020a */
[----:B------:R-:W-:Y:S01]  /*0280*/  SHF.R.U32.HI R4, RZ, 0x1, R8 ;  /* 0x00000001ff047819 */ /* 0x000fe20000011608 */
[----:B-----5:R-:W-:Y:S01]  /*0290*/  UPRMT UR4, UR5, 0x654, UR4 ;  /* 0x0000065405047896 */ /* 0x020fe20008000004 */
[----:B------:R-:W-:Y:S01]  /*02a0*/  LOP3.LUT R5, R5, 0x2, R0, 0xf8, !PT ;  /* 0x0000000205057812 */ /* 0x000fe200078ef800 */
[----:B------:R-:W1:Y:S01]  /*02b0*/  LDC.64 R10, c[0x0][0x220] ;  /* 0x00008800ff0a7b82 */ /* 0x000e620000000a00 */
[----:B------:R2:W3:Y:S01]  /*02c0*/  @!P0 LDG.E.EL.64 R2, desc[UR6][R14.64] ;  /* 0x000000060e028981 */ /* 0x0004e2000c2e1b00 */
[----:B------:R-:W-:Y:S01]  /*02d0*/  SGXT.U32 R4, R4, 0x6 ;  /* 0x000000060404781a */ /* 0x000fe20000000000 */
[----:B------:R-:W-:Y:S01]  /*02e0*/  IMAD.SHL.U32 R8, R8, 0x8, RZ ;  /* 0x0000000808087824 */ /* 0x000fe200078e00ff */
[----:B------:R-:W-:Y:S02]  /*02f0*/  ISETP.GE.AND P0, PT, R5, 0x4, PT ;  /* 0x000000040500780c */ /* 0x000fe40003f06270 */
[----:B------:R-:W-:-:S02]  /*0300*/  LOP3.LUT R4, R13, R4, RZ, 0xfc, !PT ;  /* 0x000000040d047212 */ /* 0x000fc400078efcff */
[----:B------:R-:W-:Y:S02]  /*0310*/  LOP3.LUT R7, R7, 0xf8, R8, 0xf8, !PT ;  /* 0x000000f807077812 */ /* 0x000fe400078ef808 */
[CC--:B------:R-:W-:Y:S01]  /*0320*/  LEA.HI R6, R9.reuse, R4.reuse, RZ, 0x2 ;  /* 0x0000000409067211 */ /* 0x0c0fe200078f10ff */
[----:B--2---:R-:W2:Y:S01]  /*0330*/  LDC.64 R14, c[0x0][0x218] ;  /* 0x00008600ff0e7b82 */ /* 0x004ea20000000a00 */
[----:B------:R-:W-:Y:S02]  /*0340*/  LEA.HI R12, R9, R4, RZ, 0x6 ;  /* 0x00000004090c7211 */ /* 0x000fe400078f30ff */
[----:B------:R-:W-:Y:S02]  /*0350*/  SHF.R.S32.HI R6, RZ, 0x2, R6 ;  /* 0x00000002ff067819 */ /* 0x000fe40000011406 */
[----:B------:R-:W-:Y:S02]  /*0360*/  SHF.R.S32.HI R12, RZ, 0x6, R12 ;  /* 0x00000006ff0c7819 */ /* 0x000fe4000001140c */
[----:B------:R-:W-:-:S02]  /*0370*/  LEA.HI R9, R6, R6, RZ, 0x2 ;  /* 0x0000000606097211 */ /* 0x000fc400078f10ff */
[----:B------:R-:W-:Y:S02]  /*0380*/  LEA.HI R13, R12, R12, RZ, 0x2 ;  /* 0x0000000c0c0d7211 */ /* 0x000fe400078f10ff */
[----:B------:R-:W-:Y:S02]  /*0390*/  LOP3.LUT R9, R9, 0x3ffffffc, RZ, 0xc0, !PT ;  /* 0x3ffffffc09097812 */ /* 0x000fe400078ec0ff */
[----:B------:R-:W-:-:S03]  /*03a0*/  LOP3.LUT R13, R13, 0xffffffc, RZ, 0xc0, !PT ;  /* 0x0ffffffc0d0d7812 */ /* 0x000fc600078ec0ff */
[----:B------:R-:W-:Y:S01]  /*03b0*/  IMAD.IADD R6, R6, 0x1, -R9 ;  /* 0x0000000106067824 */ /* 0x000fe200078e0a09 */
[----:B------:R-:W-:Y:S01]  /*03c0*/  LOP3.LUT R9, R8, 0xf8, RZ, 0xc0, !PT ;  /* 0x000000f808097812 */ /* 0x000fe200078ec0ff */
[----:B------:R-:W-:Y:S02]  /*03d0*/  IMAD.IADD R13, R12, 0x1, -R13 ;  /* 0x000000010c0d7824 */ /* 0x000fe400078e0a0d */
[----:B------:R-:W-:Y:S02]  /*03e0*/  IMAD R12, R6, 0x4, R5 ;  /* 0x00000004060c7824 */ /* 0x000fe400078e0205 */
[----:B------:R-:W-:Y:S02]  /*03f0*/  VIADD R6, R9, UR4 ;  /* 0x0000000409067c36 */ /* 0x000fe40008000000 */
[----:B------:R-:W-:Y:S02]  /*0400*/  IMAD R13, R13, 0x10, R12 ;  /* 0x000000100d0d7824 */ /* 0x000fe400078e020c */
[----:B------:R-:W-:Y:S01]  /*0410*/  IMAD R9, R7, 0x4, R6 ;  /* 0x0000000407097824 */ /* 0x000fe200078e0206 */
[----:B------:R-:W-:Y:S01]  /*0420*/  CS2R R6, SRZ ;  /* 0x0000000000067805 */ /* 0x000fe2000001ff00 */
[----:B-1----:R-:W-:Y:S01]  /*0430*/  IMAD.WIDE R16, R13, 0x4, R10 ;  /* 0x000000040d107825 */ /* 0x002fe200078e020a */
[----:B------:R-:W-:-:S03]  /*0440*/  CS2R R10, SRZ ;  /* 0x00000000000a7805 */ /* 0x000fc6000001ff00 */
[----:B--2---:R-:W-:-:S04]  /*0450*/  IMAD.WIDE R14, R13, 0x4, R14 ;  /* 0x000000040d0e7825 */ /* 0x004fc800078e020e */
[----:B0-----:R-:W-:-:S04]  /*0460*/  IMAD.WIDE R18, R13, 0x4, R18 ;  /* 0x000000040d127825 */ /* 0x001fc800078e0212 */
[----:B------:R-:W-:Y:S01]  /*0470*/  IMAD.WIDE R20, R13, 0x4, R20 ;  /* 0x000000040d147825 */ /* 0x000fe200078e0214 */
[----:B------:R-:W-:Y:S01]  /*0480*/  CS2R R12, SRZ ;  /* 0x00000000000c7805 */ /* 0x000fe2000001ff00 */
[----:B---3--:R-:W-:Y:S04]  /*0490*/  STS [R9], R2 ;  /* 0x0000000209007388 */ /* 0x008fe80000000800 */
[----:B------:R0:W-:Y:S01]  /*04a0*/  STS [R9+0x14], R3 ;  /* 0x0000140309007388 */ /* 0x0001e20000000800 */
[----:B------:R-:W-:Y:S06]  /*04b0*/  BAR.SYNC.DEFER_BLOCKING 0x0 ;  /* 0x0000000000007b1d */ /* 0x000fec0000010000 */
[----:B------:R-:W2:Y:S01]  /*04c0*/  @!P0 LDG.E.EL.64 R6, desc[UR6][R16.64] ;  /* 0x0000000610068981 */ /* 0x000ea2000c2e1b00 */
[----:B0-----:R-:W-:-:S03]  /*04d0*/  CS2R R2, SRZ ;  /* 0x0000000000027805 */ /* 0x001fc6000001ff00 */
[----:B------:R0:W3:Y:S04]  /*04e0*/  @!P0 LDG.E.EL.64 R10, desc[UR6][R14.64] ;  /* 0x000000060e0a8981 */ /* 0x0000e8000c2e1b00 */
[----:B------:R-:W4:Y:S04]  /*04f0*/  @!P0 LDG.E.EL.64 R12, desc[UR6][R18.64] ;  /* 0x00000006120c8981 */ /* 0x000f28000c2e1b00 */
[----:B------:R-:W4:Y:S01]  /*0500*/  @!P0 LDG.E.EL.64 R2, desc[UR6][R20.64] ;  /* 0x0000000614028981 */ /* 0x000f22000c2e1b00 */
[----:B------:R-:W-:Y:S01]  /*0510*/  LOP3.LUT R0, R0, 0xfc, RZ, 0xc0, !PT ;  /* 0x000000fc00007812 */ /* 0x000fe200078ec0ff */
[----:B------:R-:W-:-:S02]  /*0520*/  IMAD R5, R4, 0x4, R5 ;  /* 0x0000000404057824 */ /* 0x000fc400078e0205 */
[----:B--2---:R-:W-:Y:S01]  /*0530*/  FADD R6, R6, 9.9999997473787516356e-06 ;  /* 0x3727c5ac06067421 */ /* 0x004fe20000000000 */
[----:B0-----:R-:W-:Y:S01]  /*0540*/  FADD R14, R7, 9.9999997473787516356e-06 ;  /* 0x3727c5ac070e7421 */ /* 0x001fe20000000000 */
[----:B------:R-:W-:Y:S02]  /*0550*/  LOP3.LUT R7, R8, 0x3f8, RZ, 0xc0, !PT ;  /* 0x000003f808077812 */ /* 0x000fe400078ec0ff */
[----:B------:R0:W1:Y:S02]  /*0560*/  MUFU.SQRT R16, R6 ;  /* 0x0000000600107308 */ /* 0x0000640000002000 */
[----:B------:R-:W-:-:S05]  /*0570*/  IADD3 R0, R7, UR4, R0 ;  /* 0x0000000407007c10 */ /* 0x000fca000fffe000 */
[----:B------:R-:W3:Y:S01]  /*0580*/  LDS R8, [R0+0x4] ;  /* 0x0000040000087984 */ /* 0x000ee20000000800 */
[----:B------:R-:W2:Y:S01]  /*0590*/  MUFU.SQRT R15, R14 ;  /* 0x0000000e000f7308 */ /* 0x000ea20000002000 */
[----:B0-----:R-:W0:Y:S02]  /*05a0*/  LDC.64 R6, c[0x0][0x238] ;  /* 0x00008e00ff067b82 */ /* 0x001e240000000a00 */
[----:B------:R5:W0:Y:S01]  /*05b0*/  LDS R9, [R0] ;  /* 0x0000000000097984 */ /* 0x000a220000000800 */
[C---:B-1----:R-:W-:Y:S02]  /*05c0*/  FSETP.GT.AND P1, PT, R16.reuse, 8.50705917302346158658e+37, PT ;  /* 0x7e8000001000780b */ /* 0x042fe40003f24000 */
[----:B------:R-:W-:Y:S01]  /*05d0*/  FSETP.GEU.AND P3, PT, R16, 1.175494350822287508e-38, PT ;  /* 0x008000001000780b */ /* 0x000fe20003f6e000 */
[----:B-----5:R-:W-:Y:S01]  /*05e0*/  IMAD.MOV.U32 R0, RZ, RZ, 0x3e800000 ;  /* 0x3e800000ff007424 */ /* 0x020fe200078e00ff */
[C---:B--2---:R-:W-:Y:S02]  /*05f0*/  FSETP.GT.AND P2, PT, R15.reuse, 8.50705917302346158658e+37, PT ;  /* 0x7e8000000f00780b */ /* 0x044fe40003f44000 */
[----:B------:R-:W-:-:S02]  /*0600*/  FSETP.GEU.AND P4, PT, R15, 1.175494350822287508e-38, PT ;  /* 0x008000000f00780b */ /* 0x000fc40003f8e000 */
[----:B------:R-:W-:-:S05]  /*0610*/  FSEL R17, R0, 1, P1 ;  /* 0x3f80000000117808 */ /* 0x000fca0000800000 */
[----:B------:R-:W-:Y:S01]  /*0620*/  @P1 FMUL R16, R16, 0.25 ;  /* 0x3e80000010101820 */ /* 0x000fe20000400000 */
[----:B------:R-:W-:-:S03]  /*0630*/  FSEL R0, R0, 1, P2 ;  /* 0x3f80000000007808 */ /* 0x000fc60001000000 */
[----:B------:R-:W-:Y:S01]  /*0640*/  @!P3 FMUL R16, R16, 16777216 ;  /* 0x4b8000001010b820 */ /* 0x000fe20000400000 */
[----:B------:R-:W-:Y:S01]  /*0650*/  @!P3 FMUL R17, R17, 16777216 ;  /* 0x4b8000001111b820 */ /* 0x000fe20000400000 */
[----:B0-----:R-:W-:-:S04]  /*0660*/  IMAD.WIDE R6, R5, 0x4, R6 ;  /* 0x0000000405067825 */ /* 0x001fc800078e0206 */
[----:B------:R-:W-:Y:S01]  /*0670*/  @P2 FMUL R15, R15, 0.25 ;  /* 0x3e8000000f0f2820 */ /* 0x000fe20000400000 */
[----:B------:R-:W0:Y:S01]  /*0680*/  MUFU.RCP R16, R16 ;  /* 0x0000001000107308 */ /* 0x000e220000001000 */
[----:B------:R-:W-:Y:S02]  /*0690*/  @!P4 FMUL R0, R0, 16777216 ;  /* 0x4b8000000000c820 */ /* 0x000fe40000400000 */
[----:B------:R-:W-:-:S06]  /*06a0*/  @!P4 FMUL R15, R15, 16777216 ;  /* 0x4b8000000f0fc820 */ /* 0x000fcc0000400000 */
[----:B------:R-:W1:Y:S01]  /*06b0*/  MUFU.RCP R15, R15 ;  /* 0x0000000f000f7308 */ /* 0x000e620000001000 */
[----:B---3--:R-:W-:Y:S01]  /*06c0*/  FADD R8, R8, -R11 ;  /* 0x8000000b08087221 */ /* 0x008fe20000000000 */
[----:B------:R-:W-:Y:S01]  /*06d0*/  FADD R9, R9, -R10 ;  /* 0x8000000a09097221 */ /* 0x000fe20000000000 */
[----:B0-----:R-:W-:-:S04]  /*06e0*/  FMUL R16, R16, R17 ;  /* 0x0000001110107220 */ /* 0x001fc80000400000 */
[----:B------:R-:W-:Y:S01]  /*06f0*/  FMUL R9, R9, R16 ;  /* 0x0000001009097220 */ /* 0x000fe20000400000 */
[----:B-1----:R-:W-:-:S03]  /*0700*/  FMUL R11, R15, R0 ;  /* 0x000000000f0b7220 */ /* 0x002fc60000400000 */
[----:B----4-:R-:W-:Y:S01]  /*0710*/  FFMA R2, R9, R12, R2 ;  /* 0x0000000c09027223 */ /* 0x010fe20000000002 */
[----:B------:R-:W-:-:S04]  /*0720*/  FMUL R8, R8, R11 ;  /* 0x0000000b08087220 */ /* 0x000fc80000400000 */
[----:B------:R-:W-:Y:S01]  /*0730*/  FSETP.GEU.AND P1, PT, R2, RZ, PT ;  /* 0x000000ff0200720b */ /* 0x000fe20003f2e000 */
[----:B------:R-:W-:-:S03]  /*0740*/  FFMA R3, R8, R13, R3 ;  /* 0x0000000d08037223 */ /* 0x000fc60000000003 */
[----:B------:R-:W-:Y:S02]  /*0750*/  FSEL R2, R2, RZ, P1 ;  /* 0x000000ff02027208 */ /* 0x000fe40000800000 */
[----:B------:R-:W-:-:S04]  /*0760*/  FSETP.GEU.AND P2, PT, R3, RZ, PT ;  /* 0x000000ff0300720b */ /* 0x000fc80003f4e000 */
[----:B------:R-:W-:Y:S01]  /*0770*/  FSEL R3, R3, RZ, P2 ;  /* 0x000000ff03037208 */ /* 0x000fe20001000000 */
[----:B------:R-:W-:Y:S08]  /*0780*/  @P0 EXIT ;  /* 0x000000000000094d */ /* 0x000ff00003800000 */
[----:B------:R-:W-:Y:S01]  /*0790*/  STG.E.64 desc[UR6][R6.64], R2 ;  /* 0x0000000206007986 */ /* 0x000fe2000c101b06 */
[----:B------:R-:W-:Y:S05]  /*07a0*/  EXIT ;  /* 0x000000000000794d */ /* 0x000fea0003800000 */
.L_x_0:
[----:B------:R-:W-:-:S00]  /*07b0*/  BRA `(.L_x_0) ;  /* 0xfffffffc00fc7947 */ /* 0x000fc0000383ffff */
[----:B------:R-:W-:-:S00]  /*07c0*/  NOP ;  /* 0x0000000000007918 */ /* 0x000fc00000000000 */
        /* <DEDUP_REMOVED lines=11> */
.L_x_1:


//--------------------- .nv.global.init           --------------------------
	.section	.nv.global.init,"aw",@progbits
.nv.global.init:
	.type		_$_str,@object
	.size		_$_str,(_$_str_$_2 - _$_str)
_$_str:
        /*0000*/ 	.byte	0x5f, 0x5f, 0x43, 0x55, 0x44, 0x41, 0x5f, 0x46, 0x54, 0x5a, 0x00
	.type		_$_str_$_2,@object
	.size		_$_str_$_2,(.L_1 - _$_str_$_2)
_$_str_$_2:
        /*000b*/ 	.byte	0x5f, 0x5f, 0x43, 0x55, 0x44, 0x41, 0x5f, 0x50, 0x52, 0x45, 0x43, 0x5f, 0x53, 0x51, 0x52, 0x54
        /*001b*/ 	.byte	0x00
.L_1:


//--------------------- .nv.shared.triton_poi_fused_pixel_shuffle_1 --------------------------
	.section	.nv.shared.triton_poi_fused_pixel_shuffle_1,"aw",@nobits
	.sectionflags	@""
	.align	16
	.zero		1024


//--------------------- .nv.constant0.triton_poi_fused_pixel_shuffle_1 --------------------------
	.section	.nv.constant0.triton_poi_fused_pixel_shuffle_1,"a",@progbits
	.sectionflags	@""
	.align	4
.nv.constant0.triton_poi_fused_pixel_shuffle_1:
	.zero		584
